//
// Generated by NVIDIA NVVM Compiler
//
// Compiler Build ID: CL-36424714
// Cuda compilation tools, release 13.0, V13.0.88
// Based on NVVM 20.0.0
//

.version 9.0
.target sm_100
.address_size 64

	// .globl	_Z17convertFp32ToFp16P6__halfPfi
// _ZZ4gemvI6__halfEvPT_S2_S2_E4bsum has been demoted

.visible .entry _Z17convertFp32ToFp16P6__halfPfi(
	.param .u64 .ptr .align 1 _Z17convertFp32ToFp16P6__halfPfi_param_0,
	.param .u64 .ptr .align 1 _Z17convertFp32ToFp16P6__halfPfi_param_1,
	.param .u32 _Z17convertFp32ToFp16P6__halfPfi_param_2
)
{
	.reg .pred 	%p<2>;
	.reg .b16 	%rs<2>;
	.reg .b32 	%r<6>;
	.reg .b32 	%f<2>;
	.reg .b64 	%rd<9>;

	ld.param.u64 	%rd1, [_Z17convertFp32ToFp16P6__halfPfi_param_0];
	ld.param.u64 	%rd2, [_Z17convertFp32ToFp16P6__halfPfi_param_1];
	ld.param.u32 	%r2, [_Z17convertFp32ToFp16P6__halfPfi_param_2];
	mov.u32 	%r3, %ntid.x;
	mov.u32 	%r4, %ctaid.x;
	mov.u32 	%r5, %tid.x;
	mad.lo.s32 	%r1, %r3, %r4, %r5;
	setp.ge.s32 	%p1, %r1, %r2;
	@%p1 bra 	$L__BB0_2;
	cvta.to.global.u64 	%rd3, %rd2;
	cvta.to.global.u64 	%rd4, %rd1;
	mul.wide.s32 	%rd5, %r1, 4;
	add.s64 	%rd6, %rd3, %rd5;
	ld.global.f32 	%f1, [%rd6];
	// begin inline asm
	{  cvt.rn.f16.f32 %rs1, %f1;}

	// end inline asm
	mul.wide.s32 	%rd7, %r1, 2;
	add.s64 	%rd8, %rd4, %rd7;
	st.global.u16 	[%rd8], %rs1;
$L__BB0_2:
	ret;

}
	// .globl	_Z17convertFp16ToFp32PfP6__halfi
.visible .entry _Z17convertFp16ToFp32PfP6__halfi(
	.param .u64 .ptr .align 1 _Z17convertFp16ToFp32PfP6__halfi_param_0,
	.param .u64 .ptr .align 1 _Z17convertFp16ToFp32PfP6__halfi_param_1,
	.param .u32 _Z17convertFp16ToFp32PfP6__halfi_param_2
)
{
	.reg .pred 	%p<2>;
	.reg .b16 	%rs<2>;
	.reg .b32 	%r<6>;
	.reg .b32 	%f<2>;
	.reg .b64 	%rd<9>;

	ld.param.u64 	%rd1, [_Z17convertFp16ToFp32PfP6__halfi_param_0];
	ld.param.u64 	%rd2, [_Z17convertFp16ToFp32PfP6__halfi_param_1];
	ld.param.u32 	%r2, [_Z17convertFp16ToFp32PfP6__halfi_param_2];
	mov.u32 	%r3, %ntid.x;
	mov.u32 	%r4, %ctaid.x;
	mov.u32 	%r5, %tid.x;
	mad.lo.s32 	%r1, %r3, %r4, %r5;
	setp.ge.s32 	%p1, %r1, %r2;
	@%p1 bra 	$L__BB1_2;
	cvta.to.global.u64 	%rd3, %rd2;
	cvta.to.global.u64 	%rd4, %rd1;
	mul.wide.s32 	%rd5, %r1, 2;
	add.s64 	%rd6, %rd3, %rd5;
	ld.global.u16 	%rs1, [%rd6];
	// begin inline asm
	{  cvt.f32.f16 %f1, %rs1;}

	// end inline asm
	mul.wide.s32 	%rd7, %r1, 4;
	add.s64 	%rd8, %rd4, %rd7;
	st.global.f32 	[%rd8], %f1;
$L__BB1_2:
	ret;

}
	// .globl	_Z4gemvI6__halfEvPT_S2_S2_
.visible .entry _Z4gemvI6__halfEvPT_S2_S2_(
	.param .u64 .ptr .align 1 _Z4gemvI6__halfEvPT_S2_S2__param_0,
	.param .u64 .ptr .align 1 _Z4gemvI6__halfEvPT_S2_S2__param_1,
	.param .u64 .ptr .align 1 _Z4gemvI6__halfEvPT_S2_S2__param_2
)
{
	.local .align 4 .b8 	__local_depot2[4];
	.reg .b64 	%SP;
	.reg .b64 	%SPL;
	.reg .pred 	%p<18>;
	.reg .b16 	%rs<35>;
	.reg .b32 	%r<78>;
	.reg .b32 	%f<57>;
	.reg .b64 	%rd<38>;
	// demoted variable
	.shared .align 4 .b8 _ZZ4gemvI6__halfEvPT_S2_S2_E4bsum[8448];
	mov.u64 	%SPL, __local_depot2;
	cvta.local.u64 	%SP, %SPL;
	ld.param.u64 	%rd2, [_Z4gemvI6__halfEvPT_S2_S2__param_0];
	ld.param.u64 	%rd3, [_Z4gemvI6__halfEvPT_S2_S2__param_1];
	ld.param.u64 	%rd4, [_Z4gemvI6__halfEvPT_S2_S2__param_2];
	cvta.to.global.u64 	%rd5, %rd2;
	mov.u32 	%r35, %ctaid.x;
	mov.u32 	%r36, %tid.y;
	shl.b32 	%r37, %r36, 3;
	shl.b32 	%r38, %r35, 6;
	mov.u32 	%r1, %tid.x;
	shl.b32 	%r39, %r1, 1;
	add.s32 	%r40, %r38, %r39;
	mul.wide.u32 	%rd6, %r37, 2;
	add.s64 	%rd7, %rd3, %rd6;
	cvt.s64.s32 	%rd8, %r40;
	setp.lt.s32 	%p1, %r40, 1224;
	add.u64 	%rd9, %SP, 0;
	add.u64 	%rd10, %SPL, 0;
	mov.b32 	%r34, 0;
	st.local.u32 	[%rd10], %r34;
	setp.lt.u32 	%p2, %r36, 32;
	selp.b64 	%rd11, %rd7, %rd9, %p2;
	ld.u32 	%r4, [%rd11];
	mul.lo.s32 	%r41, %r36, 9792;
	cvt.u64.u32 	%rd12, %r41;
	add.s64 	%rd13, %rd12, %rd8;
	shl.b64 	%rd14, %rd13, 1;
	add.s64 	%rd15, %rd4, %rd14;
	and.pred  	%p3, %p1, %p2;
	selp.b64 	%rd16, %rd15, %rd9, %p3;
	ld.u32 	%r42, [%rd16];
	add.s64 	%rd17, %rd15, 2448;
	selp.b64 	%rd18, %rd17, %rd9, %p3;
	ld.u32 	%r43, [%rd18];
	mov.b32 	{%rs17, %rs18}, %r42;
	mov.b32 	{%rs19, %rs20}, %r43;
	mov.b32 	%r5, {%rs17, %rs19};
	// begin inline asm
	{fma.rn.f16x2 %r3,%r4,%r5,%r34;
}
	// end inline asm
	mov.b32 	%r9, {%rs18, %rs20};
	// begin inline asm
	{fma.rn.f16x2 %r7,%r4,%r9,%r34;
}
	// end inline asm
	mov.b32 	{%rs3, %rs4}, %r7;
	cvt.u16.u32 	%rs1, %r3;
	// begin inline asm
	{  cvt.f32.f16 %f3, %rs1;}

	// end inline asm
	{ .reg .b16 tmp; mov.b32 {tmp, %rs2}, %r3; }
	// begin inline asm
	{  cvt.f32.f16 %f4, %rs2;}

	// end inline asm
	add.f32 	%f19, %f3, %f4;
	add.f32 	%f20, %f19, 0f00000000;
	// begin inline asm
	{  cvt.f32.f16 %f5, %rs3;}

	// end inline asm
	// begin inline asm
	{  cvt.f32.f16 %f6, %rs4;}

	// end inline asm
	add.f32 	%f21, %f5, %f6;
	add.f32 	%f22, %f21, 0f00000000;
	add.s64 	%rd19, %rd7, 4;
	selp.b64 	%rd20, %rd19, %rd9, %p2;
	ld.u32 	%r12, [%rd20];
	add.s64 	%rd21, %rd15, 4896;
	selp.b64 	%rd22, %rd21, %rd9, %p3;
	ld.u32 	%r44, [%rd22];
	add.s64 	%rd23, %rd15, 7344;
	selp.b64 	%rd24, %rd23, %rd9, %p3;
	ld.u32 	%r45, [%rd24];
	mov.b32 	{%rs21, %rs22}, %r44;
	mov.b32 	{%rs23, %rs24}, %r45;
	mov.b32 	%r13, {%rs21, %rs23};
	// begin inline asm
	{fma.rn.f16x2 %r11,%r12,%r13,%r34;
}
	// end inline asm
	mov.b32 	%r17, {%rs22, %rs24};
	// begin inline asm
	{fma.rn.f16x2 %r15,%r12,%r17,%r34;
}
	// end inline asm
	mov.b32 	{%rs7, %rs8}, %r15;
	cvt.u16.u32 	%rs5, %r11;
	// begin inline asm
	{  cvt.f32.f16 %f7, %rs5;}

	// end inline asm
	{ .reg .b16 tmp; mov.b32 {tmp, %rs6}, %r11; }
	// begin inline asm
	{  cvt.f32.f16 %f8, %rs6;}

	// end inline asm
	add.f32 	%f23, %f7, %f8;
	add.f32 	%f24, %f20, %f23;
	// begin inline asm
	{  cvt.f32.f16 %f9, %rs7;}

	// end inline asm
	// begin inline asm
	{  cvt.f32.f16 %f10, %rs8;}

	// end inline asm
	add.f32 	%f25, %f9, %f10;
	add.f32 	%f26, %f22, %f25;
	add.s64 	%rd25, %rd7, 8;
	selp.b64 	%rd26, %rd25, %rd9, %p2;
	ld.u32 	%r20, [%rd26];
	add.s64 	%rd27, %rd15, 9792;
	selp.b64 	%rd28, %rd27, %rd9, %p3;
	ld.u32 	%r46, [%rd28];
	add.s64 	%rd29, %rd15, 12240;
	selp.b64 	%rd30, %rd29, %rd9, %p3;
	ld.u32 	%r47, [%rd30];
	mov.b32 	{%rs25, %rs26}, %r46;
	mov.b32 	{%rs27, %rs28}, %r47;
	mov.b32 	%r21, {%rs25, %rs27};
	// begin inline asm
	{fma.rn.f16x2 %r19,%r20,%r21,%r34;
}
	// end inline asm
	mov.b32 	%r25, {%rs26, %rs28};
	// begin inline asm
	{fma.rn.f16x2 %r23,%r20,%r25,%r34;
}
	// end inline asm
	mov.b32 	{%rs11, %rs12}, %r23;
	cvt.u16.u32 	%rs9, %r19;
	// begin inline asm
	{  cvt.f32.f16 %f11, %rs9;}

	// end inline asm
	{ .reg .b16 tmp; mov.b32 {tmp, %rs10}, %r19; }
	// begin inline asm
	{  cvt.f32.f16 %f12, %rs10;}

	// end inline asm
	add.f32 	%f27, %f11, %f12;
	add.f32 	%f28, %f24, %f27;
	// begin inline asm
	{  cvt.f32.f16 %f13, %rs11;}

	// end inline asm
	// begin inline asm
	{  cvt.f32.f16 %f14, %rs12;}

	// end inline asm
	add.f32 	%f29, %f13, %f14;
	add.f32 	%f30, %f26, %f29;
	setp.lt.u32 	%p4, %r36, 31;
	add.s64 	%rd31, %rd7, 12;
	selp.b64 	%rd32, %rd31, %rd9, %p4;
	ld.u32 	%r28, [%rd32];
	add.s64 	%rd33, %rd15, 14688;
	and.pred  	%p5, %p1, %p4;
	selp.b64 	%rd34, %rd33, %rd9, %p5;
	ld.u32 	%r48, [%rd34];
	add.s64 	%rd35, %rd15, 17136;
	selp.b64 	%rd36, %rd35, %rd9, %p5;
	ld.u32 	%r49, [%rd36];
	mov.b32 	{%rs29, %rs30}, %r48;
	mov.b32 	{%rs31, %rs32}, %r49;
	mov.b32 	%r29, {%rs29, %rs31};
	// begin inline asm
	{fma.rn.f16x2 %r27,%r28,%r29,%r34;
}
	// end inline asm
	mov.b32 	%r33, {%rs30, %rs32};
	// begin inline asm
	{fma.rn.f16x2 %r31,%r28,%r33,%r34;
}
	// end inline asm
	mov.b32 	{%rs15, %rs16}, %r31;
	cvt.u16.u32 	%rs13, %r27;
	// begin inline asm
	{  cvt.f32.f16 %f15, %rs13;}

	// end inline asm
	{ .reg .b16 tmp; mov.b32 {tmp, %rs14}, %r27; }
	// begin inline asm
	{  cvt.f32.f16 %f16, %rs14;}

	// end inline asm
	add.f32 	%f31, %f15, %f16;
	add.f32 	%f32, %f28, %f31;
	// begin inline asm
	{  cvt.f32.f16 %f17, %rs15;}

	// end inline asm
	// begin inline asm
	{  cvt.f32.f16 %f18, %rs16;}

	// end inline asm
	add.f32 	%f33, %f17, %f18;
	add.f32 	%f34, %f30, %f33;
	mov.u32 	%r50, _ZZ4gemvI6__halfEvPT_S2_S2_E4bsum;
	mad.lo.s32 	%r51, %r1, 132, %r50;
	shl.b32 	%r52, %r36, 2;
	add.s32 	%r53, %r51, %r52;
	st.shared.f32 	[%r53], %f32;
	st.shared.f32 	[%r53+4224], %f34;
	bar.sync 	0;
	mad.lo.s32 	%r54, %r36, 132, %r50;
	shl.b32 	%r55, %r1, 2;
	add.s32 	%r2, %r54, %r55;
	setp.ne.s32 	%p6, %r1, 0;
	shl.b32 	%r56, %r36, 1;
	add.s32 	%r57, %r38, %r56;
	ld.shared.f32 	%f35, [%r2];
	bar.sync 	0;
	mov.b32 	%r58, %f35;
	shfl.sync.down.b32	%r59|%p7, %r58, 16, 31, -1;
	mov.b32 	%f36, %r59;
	add.f32 	%f37, %f35, %f36;
	mov.b32 	%r60, %f37;
	shfl.sync.down.b32	%r61|%p8, %r60, 8, 31, -1;
	mov.b32 	%f38, %r61;
	add.f32 	%f39, %f37, %f38;
	mov.b32 	%r62, %f39;
	shfl.sync.down.b32	%r63|%p9, %r62, 4, 31, -1;
	mov.b32 	%f40, %r63;
	add.f32 	%f41, %f39, %f40;
	mov.b32 	%r64, %f41;
	shfl.sync.down.b32	%r65|%p10, %r64, 2, 31, -1;
	mov.b32 	%f42, %r65;
	add.f32 	%f43, %f41, %f42;
	mov.b32 	%r66, %f43;
	shfl.sync.down.b32	%r67|%p11, %r66, 1, 31, -1;
	mov.b32 	%f44, %r67;
	add.f32 	%f1, %f43, %f44;
	mul.wide.u32 	%rd37, %r57, 2;
	add.s64 	%rd1, %rd5, %rd37;
	@%p6 bra 	$L__BB2_2;
	// begin inline asm
	{  cvt.rn.f16.f32 %rs33, %f1;}

	// end inline asm
	st.global.u16 	[%rd1], %rs33;
$L__BB2_2:
	setp.ne.s32 	%p12, %r1, 0;
	ld.shared.f32 	%f46, [%r2+4224];
	bar.sync 	0;
	mov.b32 	%r68, %f46;
	shfl.sync.down.b32	%r69|%p13, %r68, 16, 31, -1;
	mov.b32 	%f47, %r69;
	add.f32 	%f48, %f46, %f47;
	mov.b32 	%r70, %f48;
	shfl.sync.down.b32	%r71|%p14, %r70, 8, 31, -1;
	mov.b32 	%f49, %r71;
	add.f32 	%f50, %f48, %f49;
	mov.b32 	%r72, %f50;
	shfl.sync.down.b32	%r73|%p15, %r72, 4, 31, -1;
	mov.b32 	%f51, %r73;
	add.f32 	%f52, %f50, %f51;
	mov.b32 	%r74, %f52;
	shfl.sync.down.b32	%r75|%p16, %r74, 2, 31, -1;
	mov.b32 	%f53, %r75;
	add.f32 	%f54, %f52, %f53;
	mov.b32 	%r76, %f54;
	shfl.sync.down.b32	%r77|%p17, %r76, 1, 31, -1;
	mov.b32 	%f55, %r77;
	add.f32 	%f2, %f54, %f55;
	@%p12 bra 	$L__BB2_4;
	// begin inline asm
	{  cvt.rn.f16.f32 %rs34, %f2;}

	// end inline asm
	st.global.u16 	[%rd1+2], %rs34;
$L__BB2_4:
	ret;

}


// ===== COMPILED SASS (sm_100) =====

	.target	sm_100

	.elftype	@"ET_EXEC"


//--------------------- .note.nv.tkinfo           --------------------------
	.section	.note.nv.tkinfo,"",@"SHT_NOTE"
	.sectionflags	@"SHF_NOTE_NV_TKINFO"
	.tkinfo
        /*0018*/ 	.word	0x00000002
        /*0030*/ 	.string	""
        /*0030*/ 	.string	"ptxas"
        /*0030*/ 	.string	"Cuda compilation tools, release 13.0, V13.0.88"
        /*0030*/ 	.string	"Build cuda_13.0.r13.0/compiler.36424714_0"
        /*0030*/ 	.string	"-arch sm_100 -m 64 "



//--------------------- .note.nv.cuinfo           --------------------------
	.section	.note.nv.cuinfo,"",@"SHT_NOTE"
	.sectionflags	@"SHF_NOTE_NV_CUINFO"
        /*0018*/ 	.short	0x0002
        /*001a*/ 	.short	0x0064
        /*001c*/ 	.short	0x0082
	.zero		2


//--------------------- .nv.info                  --------------------------
	.section	.nv.info,"",@"SHT_CUDA_INFO"
	.align	4


	//----- nvinfo : EIATTR_REGCOUNT
	.align		4
        /*0000*/ 	.byte	0x04, 0x2f
        /*0002*/ 	.short	(.L_1 - .L_0)
	.align		4
.L_0:
        /*0004*/ 	.word	index@(_Z17convertFp32ToFp16P6__halfPfi)
        /*0008*/ 	.word	0x0000000a


	//----- nvinfo : EIATTR_FRAME_SIZE
	.align		4
.L_1:
        /*000c*/ 	.byte	0x04, 0x11
        /*000e*/ 	.short	(.L_3 - .L_2)
	.align		4
.L_2:
        /*0010*/ 	.word	index@(_Z17convertFp32ToFp16P6__halfPfi)
        /*0014*/ 	.word	0x00000000


	//----- nvinfo : EIATTR_REGCOUNT
	.align		4
.L_3:
        /*0018*/ 	.byte	0x04, 0x2f
        /*001a*/ 	.short	(.L_5 - .L_4)
	.align		4
.L_4:
        /*001c*/ 	.word	index@(_Z17convertFp16ToFp32PfP6__halfi)
        /*0020*/ 	.word	0x0000000a


	//----- nvinfo : EIATTR_FRAME_SIZE
	.align		4
.L_5:
        /*0024*/ 	.byte	0x04, 0x11
        /*0026*/ 	.short	(.L_7 - .L_6)
	.align		4
.L_6:
        /*0028*/ 	.word	index@(_Z17convertFp16ToFp32PfP6__halfi)
        /*002c*/ 	.word	0x00000000


	//----- nvinfo : EIATTR_REGCOUNT
	.align		4
.L_7:
        /*0030*/ 	.byte	0x04, 0x2f
        /*0032*/ 	.short	(.L_9 - .L_8)
	.align		4
.L_8:
        /*0034*/ 	.word	index@(_Z4gemvI6__halfEvPT_S2_S2_)
        /*0038*/ 	.word	0x0000001f


	//----- nvinfo : EIATTR_FRAME_SIZE
	.align		4
.L_9:
        /*003c*/ 	.byte	0x04, 0x11
        /*003e*/ 	.short	(.L_11 - .L_10)
	.align		4
.L_10:
        /*0040*/ 	.word	index@(_Z4gemvI6__halfEvPT_S2_S2_)
        /*0044*/ 	.word	0x00000008


	//----- nvinfo : EIATTR_MIN_STACK_SIZE
	.align		4
.L_11:
        /*0048*/ 	.byte	0x04, 0x12
        /*004a*/ 	.short	(.L_13 - .L_12)
	.align		4
.L_12:
        /*004c*/ 	.word	index@(_Z4gemvI6__halfEvPT_S2_S2_)
        /*0050*/ 	.word	0x00000008


	//----- nvinfo : EIATTR_MIN_STACK_SIZE
	.align		4
.L_13:
        /*0054*/ 	.byte	0x04, 0x12
        /*0056*/ 	.short	(.L_15 - .L_14)
	.align		4
.L_14:
        /*0058*/ 	.word	index@(_Z17convertFp16ToFp32PfP6__halfi)
        /*005c*/ 	.word	0x00000000


	//----- nvinfo : EIATTR_MIN_STACK_SIZE
	.align		4
.L_15:
        /*0060*/ 	.byte	0x04, 0x12
        /*0062*/ 	.short	(.L_17 - .L_16)
	.align		4
.L_16:
        /*0064*/ 	.word	index@(_Z17convertFp32ToFp16P6__halfPfi)
        /*0068*/ 	.word	0x00000000
.L_17:


//--------------------- .nv.compat                --------------------------
	.section	.nv.compat,"",@"SHT_CUDA_COMPAT_INFO"
	.align	4
        /*0000*/ 	.byte	0x02, 0x09, 0x00, 0x00, 0x02, 0x02, 0x01, 0x00, 0x02, 0x05, 0x05, 0x00, 0x03, 0x07, 0x01, 0x01
        /*0010*/ 	.byte	0x02, 0x03, 0x00, 0x00, 0x02, 0x06, 0x01, 0x00, 0x04, 0x0b, 0x08, 0x00, 0x09, 0x00, 0x00, 0x00
        /*0020*/ 	.byte	0x00, 0x00, 0x00, 0x00


//--------------------- .nv.info._Z4gemvI6__halfEvPT_S2_S2_ --------------------------
	.section	.nv.info._Z4gemvI6__halfEvPT_S2_S2_,"",@"SHT_CUDA_INFO"
	.sectionflags	@""
	.align	4


	//----- nvinfo : EIATTR_CUDA_API_VERSION
	.align		4
        /*0000*/ 	.byte	0x04, 0x37
        /*0002*/ 	.short	(.L_19 - .L_18)
.L_18:
        /*0004*/ 	.word	0x00000082


	//----- nvinfo : EIATTR_KPARAM_INFO
	.align		4
.L_19:
        /*0008*/ 	.byte	0x04, 0x17
        /*000a*/ 	.short	(.L_21 - .L_20)
.L_20:
        /*000c*/ 	.word	0x00000000
        /*0010*/ 	.short	0x0002
        /*0012*/ 	.short	0x0010
        /*0014*/ 	.byte	0x00, 0xf5, 0x21, 0x00


	//----- nvinfo : EIATTR_KPARAM_INFO
	.align		4
.L_21:
        /*0018*/ 	.byte	0x04, 0x17
        /*001a*/ 	.short	(.L_23 - .L_22)
.L_22:
        /*001c*/ 	.word	0x00000000
        /*0020*/ 	.short	0x0001
        /*0022*/ 	.short	0x0008
        /*0024*/ 	.byte	0x00, 0xf5, 0x21, 0x00


	//----- nvinfo : EIATTR_KPARAM_INFO
	.align		4
.L_23:
        /*0028*/ 	.byte	0x04, 0x17
        /*002a*/ 	.short	(.L_25 - .L_24)
.L_24:
        /*002c*/ 	.word	0x00000000
        /*0030*/ 	.short	0x0000
        /*0032*/ 	.short	0x0000
        /*0034*/ 	.byte	0x00, 0xf5, 0x21, 0x00


	//----- nvinfo : EIATTR_SPARSE_MMA_MASK
	.align		4
.L_25:
        /*0038*/ 	.byte	0x03, 0x50
        /*003a*/ 	.short	0x0000


	//----- nvinfo : EIATTR_MAXREG_COUNT
	.align		4
        /*003c*/ 	.byte	0x03, 0x1b
        /*003e*/ 	.short	0x00ff


	//----- nvinfo : EIATTR_NUM_BARRIERS
	.align		4
        /*0040*/ 	.byte	0x02, 0x4c
        /*0042*/ 	.byte	0x01
	.zero		1


	//----- nvinfo : EIATTR_MERCURY_ISA_VERSION
	.align		4
        /*0044*/ 	.byte	0x03, 0x5f
        /*0046*/ 	.short	0x0101


	//----- nvinfo : EIATTR_COOP_GROUP_MASK_REGIDS
	.align		4
        /*0048*/ 	.byte	0x04, 0x29
        /*004a*/ 	.short	(.L_27 - .L_26)


	//   ....[0]....
.L_26:
        /*004c*/ 	.word	0xffffffff


	//   ....[1]....
        /*0050*/ 	.word	0xffffffff


	//   ....[2]....
        /*0054*/ 	.word	0xffffffff


	//   ....[3]....
        /*0058*/ 	.word	0xffffffff


	//   ....[4]....
        /*005c*/ 	.word	0xffffffff


	//   ....[5]....
        /*0060*/ 	.word	0xffffffff


	//   ....[6]....
        /*0064*/ 	.word	0xffffffff


	//   ....[7]....
        /*0068*/ 	.word	0xffffffff


	//   ....[8]....
        /*006c*/ 	.word	0xffffffff


	//   ....[9]....
        /*0070*/ 	.word	0xffffffff


	//----- nvinfo : EIATTR_COOP_GROUP_INSTR_OFFSETS
	.align		4
.L_27:
        /*0074*/ 	.byte	0x04, 0x28
        /*0076*/ 	.short	(.L_29 - .L_28)


	//   ....[0]....
.L_28:
        /*0078*/ 	.word	0x000008f0


	//   ....[1]....
        /*007c*/ 	.word	0x00000910


	//   ....[2]....
        /*0080*/ 	.word	0x00000920


	//   ....[3]....
        /*0084*/ 	.word	0x00000950


	//   ....[4]....
        /*0088*/ 	.word	0x00000960


	//   ....[5]....
        /*008c*/ 	.word	0x00000990


	//   ....[6]....
        /*0090*/ 	.word	0x000009a0


	//   ....[7]....
        /*0094*/ 	.word	0x000009d0


	//   ....[8]....
        /*0098*/ 	.word	0x000009f0


	//   ....[9]....
        /*009c*/ 	.word	0x00000a60


	//----- nvinfo : EIATTR_VRC_CTA_INIT_COUNT
	.align		4
.L_29:
        /*00a0*/ 	.byte	0x02, 0x4a
	.zero		1
	.zero		1


	//----- nvinfo : EIATTR_EXIT_INSTR_OFFSETS
	.align		4
        /*00a4*/ 	.byte	0x04, 0x1c
        /*00a6*/ 	.short	(.L_31 - .L_30)


	//   ....[0]....
.L_30:
        /*00a8*/ 	.word	0x00000aa0


	//   ....[1]....
        /*00ac*/ 	.word	0x00000ad0


	//----- nvinfo : EIATTR_CBANK_PARAM_SIZE
	.align		4
.L_31:
        /*00b0*/ 	.byte	0x03, 0x19
        /*00b2*/ 	.short	0x0018


	//----- nvinfo : EIATTR_PARAM_CBANK
	.align		4
        /*00b4*/ 	.byte	0x04, 0x0a
        /*00b6*/ 	.short	(.L_33 - .L_32)
	.align		4
.L_32:
        /*00b8*/ 	.word	index@(.nv.constant0._Z4gemvI6__halfEvPT_S2_S2_)
        /*00bc*/ 	.short	0x0380
        /*00be*/ 	.short	0x0018


	//----- nvinfo : EIATTR_SW_WAR
	.align		4
.L_33:
        /*00c0*/ 	.byte	0x04, 0x36
        /*00c2*/ 	.short	(.L_35 - .L_34)
.L_34:
        /*00c4*/ 	.word	0x00000008
.L_35:


//--------------------- .nv.info._Z17convertFp16ToFp32PfP6__halfi --------------------------
	.section	.nv.info._Z17convertFp16ToFp32PfP6__halfi,"",@"SHT_CUDA_INFO"
	.sectionflags	@""
	.align	4


	//----- nvinfo : EIATTR_CUDA_API_VERSION
	.align		4
        /*0000*/ 	.byte	0x04, 0x37
        /*0002*/ 	.short	(.L_37 - .L_36)
.L_36:
        /*0004*/ 	.word	0x00000082


	//----- nvinfo : EIATTR_KPARAM_INFO
	.align		4
.L_37:
        /*0008*/ 	.byte	0x04, 0x17
        /*000a*/ 	.short	(.L_39 - .L_38)
.L_38:
        /*000c*/ 	.word	0x00000000
        /*0010*/ 	.short	0x0002
        /*0012*/ 	.short	0x0010
        /*0014*/ 	.byte	0x00, 0xf0, 0x11, 0x00


	//----- nvinfo : EIATTR_KPARAM_INFO
	.align		4
.L_39:
        /*0018*/ 	.byte	0x04, 0x17
        /*001a*/ 	.short	(.L_41 - .L_40)
.L_40:
        /*001c*/ 	.word	0x00000000
        /*0020*/ 	.short	0x0001
        /*0022*/ 	.short	0x0008
        /*0024*/ 	.byte	0x00, 0xf5, 0x21, 0x00


	//----- nvinfo : EIATTR_KPARAM_INFO
	.align		4
.L_41:
        /*0028*/ 	.byte	0x04, 0x17
        /*002a*/ 	.short	(.L_43 - .L_42)
.L_42:
        /*002c*/ 	.word	0x00000000
        /*0030*/ 	.short	0x0000
        /*0032*/ 	.short	0x0000
        /*0034*/ 	.byte	0x00, 0xf5, 0x21, 0x00


	//----- nvinfo : EIATTR_SPARSE_MMA_MASK
	.align		4
.L_43:
        /*0038*/ 	.byte	0x03, 0x50
        /*003a*/ 	.short	0x0000


	//----- nvinfo : EIATTR_MAXREG_COUNT
	.align		4
        /*003c*/ 	.byte	0x03, 0x1b
        /*003e*/ 	.short	0x00ff


	//----- nvinfo : EIATTR_MERCURY_ISA_VERSION
	.align		4
        /*0040*/ 	.byte	0x03, 0x5f
        /*0042*/ 	.short	0x0101


	//----- nvinfo : EIATTR_VRC_CTA_INIT_COUNT
	.align		4
        /*0044*/ 	.byte	0x02, 0x4a
	.zero		1
	.zero		1


	//----- nvinfo : EIATTR_EXIT_INSTR_OFFSETS
	.align		4
        /*0048*/ 	.byte	0x04, 0x1c
        /*004a*/ 	.short	(.L_45 - .L_44)


	//   ....[0]....
.L_44:
        /*004c*/ 	.word	0x00000070


	//   ....[1]....
        /*0050*/ 	.word	0x00000100


	//----- nvinfo : EIATTR_CBANK_PARAM_SIZE
	.align		4
.L_45:
        /*0054*/ 	.byte	0x03, 0x19
        /*0056*/ 	.short	0x0014


	//----- nvinfo : EIATTR_PARAM_CBANK
	.align		4
        /*0058*/ 	.byte	0x04, 0x0a
        /*005a*/ 	.short	(.L_47 - .L_46)
	.align		4
.L_46:
        /*005c*/ 	.word	index@(.nv.constant0._Z17convertFp16ToFp32PfP6__halfi)
        /*0060*/ 	.short	0x0380
        /*0062*/ 	.short	0x0014


	//----- nvinfo : EIATTR_SW_WAR
	.align		4
.L_47:
        /*0064*/ 	.byte	0x04, 0x36
        /*0066*/ 	.short	(.L_49 - .L_48)
.L_48:
        /*0068*/ 	.word	0x00000008
.L_49:


//--------------------- .nv.info._Z17convertFp32ToFp16P6__halfPfi --------------------------
	.section	.nv.info._Z17convertFp32ToFp16P6__halfPfi,"",@"SHT_CUDA_INFO"
	.sectionflags	@""
	.align	4


	//----- nvinfo : EIATTR_CUDA_API_VERSION
	.align		4
        /*0000*/ 	.byte	0x04, 0x37
        /*0002*/ 	.short	(.L_51 - .L_50)
.L_50:
        /*0004*/ 	.word	0x00000082


	//----- nvinfo : EIATTR_KPARAM_INFO
	.align		4
.L_51:
        /*0008*/ 	.byte	0x04, 0x17
        /*000a*/ 	.short	(.L_53 - .L_52)
.L_52:
        /*000c*/ 	.word	0x00000000
        /*0010*/ 	.short	0x0002
        /*0012*/ 	.short	0x0010
        /*0014*/ 	.byte	0x00, 0xf0, 0x11, 0x00


	//----- nvinfo : EIATTR_KPARAM_INFO
	.align		4
.L_53:
        /*0018*/ 	.byte	0x04, 0x17
        /*001a*/ 	.short	(.L_55 - .L_54)
.L_54:
        /*001c*/ 	.word	0x00000000
        /*0020*/ 	.short	0x0001
        /*0022*/ 	.short	0x0008
        /*0024*/ 	.byte	0x00, 0xf5, 0x21, 0x00


	//----- nvinfo : EIATTR_KPARAM_INFO
	.align		4
.L_55:
        /*0028*/ 	.byte	0x04, 0x17
        /*002a*/ 	.short	(.L_57 - .L_56)
.L_56:
        /*002c*/ 	.word	0x00000000
        /*0030*/ 	.short	0x0000
        /*0032*/ 	.short	0x0000
        /*0034*/ 	.byte	0x00, 0xf5, 0x21, 0x00


	//----- nvinfo : EIATTR_SPARSE_MMA_MASK
	.align		4
.L_57:
        /*0038*/ 	.byte	0x03, 0x50
        /*003a*/ 	.short	0x0000


	//----- nvinfo : EIATTR_MAXREG_COUNT
	.align		4
        /*003c*/ 	.byte	0x03, 0x1b
        /*003e*/ 	.short	0x00ff


	//----- nvinfo : EIATTR_MERCURY_ISA_VERSION
	.align		4
        /*0040*/ 	.byte	0x03, 0x5f
        /*0042*/ 	.short	0x0101


	//----- nvinfo : EIATTR_VRC_CTA_INIT_COUNT
	.align		4
        /*0044*/ 	.byte	0x02, 0x4a
	.zero		1
	.zero		1


	//----- nvinfo : EIATTR_EXIT_INSTR_OFFSETS
	.align		4
        /*0048*/ 	.byte	0x04, 0x1c
        /*004a*/ 	.short	(.L_59 - .L_58)


	//   ....[0]....
.L_58:
        /*004c*/ 	.word	0x00000070


	//   ....[1]....
        /*0050*/ 	.word	0x00000100


	//----- nvinfo : EIATTR_CBANK_PARAM_SIZE
	.align		4
.L_59:
        /*0054*/ 	.byte	0x03, 0x19
        /*0056*/ 	.short	0x0014


	//----- nvinfo : EIATTR_PARAM_CBANK
	.align		4
        /*0058*/ 	.byte	0x04, 0x0a
        /*005a*/ 	.short	(.L_61 - .L_60)
	.align		4
.L_60:
        /*005c*/ 	.word	index@(.nv.constant0._Z17convertFp32ToFp16P6__halfPfi)
        /*0060*/ 	.short	0x0380
        /*0062*/ 	.short	0x0014


	//----- nvinfo : EIATTR_SW_WAR
	.align		4
.L_61:
        /*0064*/ 	.byte	0x04, 0x36
        /*0066*/ 	.short	(.L_63 - .L_62)
.L_62:
        /*0068*/ 	.word	0x00000008
.L_63:


//--------------------- .nv.callgraph             --------------------------
	.section	.nv.callgraph,"",@"SHT_CUDA_CALLGRAPH"
	.align	4
	.sectionentsize	8
	.align		4
        /*0000*/ 	.word	0x00000000
	.align		4
        /*0004*/ 	.word	0xffffffff
	.align		4
        /*0008*/ 	.word	0x00000000
	.align		4
        /*000c*/ 	.word	0xfffffffe
	.align		4
        /*0010*/ 	.word	0x00000000
	.align		4
        /*0014*/ 	.word	0xfffffffd
	.align		4
        /*0018*/ 	.word	0x00000000
	.align		4
        /*001c*/ 	.word	0xfffffffc


//--------------------- .text._Z4gemvI6__halfEvPT_S2_S2_ --------------------------
	.section	.text._Z4gemvI6__halfEvPT_S2_S2_,"ax",@progbits
	.align	128
        .global         _Z4gemvI6__halfEvPT_S2_S2_
        .type           _Z4gemvI6__halfEvPT_S2_S2_,@function
        .size           _Z4gemvI6__halfEvPT_S2_S2_,(.L_x_3 - _Z4gemvI6__halfEvPT_S2_S2_)
        .other          _Z4gemvI6__halfEvPT_S2_S2_,@"STO_CUDA_ENTRY STV_DEFAULT"
_Z4gemvI6__halfEvPT_S2_S2_:
.text._Z4gemvI6__halfEvPT_S2_S2_:
[----:B------:R-:W0:Y:S01]  /*0000*/  LDC R1, c[0x0][0x37c] ;  /* 0x0000df00ff017b82 */ /* 0x000e220000000800 */
[----:B------:R-:W1:Y:S07]  /*0010*/  S2R R10, SR_TID.Y ;  /* 0x00000000000a7919 */ /* 0x000e6e0000002200 */
[----:B------:R-:W2:Y:S01]  /*0020*/  S2UR UR4, SR_CTAID.X ;  /* 0x00000000000479c3 */ /* 0x000ea20000002500 */
[----:B------:R-:W3:Y:S01]  /*0030*/  LDCU.64 UR10, c[0x0][0x390] ;  /* 0x00007200ff0a77ac */ /* 0x000ee20008000a00 */
[----:B0-----:R-:W-:Y:S01]  /*0040*/  VIADD R1, R1, 0xfffffff8 ;  /* 0xfffffff801017836 */ /* 0x001fe20000000000 */
[----:B------:R-:W0:Y:S01]  /*0050*/  S2R R9, SR_TID.X ;  /* 0x0000000000097919 */ /* 0x000e220000002100 */
[----:B------:R-:W4:Y:S03]  /*0060*/  LDCU UR5, c[0x0][0x2f8] ;  /* 0x00005f00ff0577ac */ /* 0x000f260008000800 */
[----:B------:R-:W-:Y:S01]  /*0070*/  STL [R1], RZ ;  /* 0x000000ff01007387 */ /* 0x000fe20000100800 */
[----:B------:R-:W5:Y:S01]  /*0080*/  LDC.64 R14, c[0x0][0x388] ;  /* 0x0000e200ff0e7b82 */ /* 0x000f620000000a00 */
[----:B------:R-:W3:Y:S01]  /*0090*/  LDCU UR8, c[0x0][0x2fc] ;  /* 0x00005f80ff0877ac */ /* 0x000ee20008000800 */
[----:B------:R-:W5:Y:S01]  /*00a0*/  LDCU.64 UR6, c[0x0][0x358] ;  /* 0x00006b00ff0677ac */ /* 0x000f620008000a00 */
[----:B----4-:R-:W-:Y:S01]  /*00b0*/  IADD3 R11, P3, PT, R1, UR5, RZ ;  /* 0x00000005010b7c10 */ /* 0x010fe2000ff7e0ff */
[----:B--2---:R-:W-:-:S04]  /*00c0*/  USHF.L.U32 UR4, UR4, 0x6, URZ ;  /* 0x0000000604047899 */ /* 0x004fc800080006ff */
[----:B---3--:R-:W-:Y:S02]  /*00d0*/  IMAD.X R12, RZ, RZ, UR8, P3 ;  /* 0x00000008ff0c7e24 */ /* 0x008fe400098e06ff */
[C---:B-1----:R-:W-:Y:S01]  /*00e0*/  IMAD R13, R10.reuse, 0x2640, RZ ;  /* 0x000026400a0d7824 */ /* 0x042fe200078e02ff */
[----:B------:R-:W-:Y:S02]  /*00f0*/  ISETP.GE.U32.AND P0, PT, R10, 0x20, PT ;  /* 0x000000200a00780c */ /* 0x000fe40003f06070 */
[----:B0-----:R-:W-:-:S04]  /*0100*/  LEA R0, R9, UR4, 0x1 ;  /* 0x0000000409007c11 */ /* 0x001fc8000f8e08ff */
[----:B------:R-:W-:Y:S02]  /*0110*/  IADD3 R13, P1, PT, R13, R0, RZ ;  /* 0x000000000d0d7210 */ /* 0x000fe40007f3e0ff */
[C---:B------:R-:W-:Y:S02]  /*0120*/  ISETP.LT.AND P2, PT, R0.reuse, 0x4c8, !P0 ;  /* 0x000004c80000780c */ /* 0x040fe40004741270 */
[----:B------:R-:W-:Y:S02]  /*0130*/  LEA.HI.X.SX32 R2, R0, RZ, 0x1, P1 ;  /* 0x000000ff00027211 */ /* 0x000fe400008f0eff */
[C---:B------:R-:W-:Y:S02]  /*0140*/  LEA R16, P4, R13.reuse, UR10, 0x1 ;  /* 0x0000000a0d107c11 */ /* 0x040fe4000f8808ff */
[----:B------:R-:W-:Y:S02]  /*0150*/  ISETP.GE.U32.AND P1, PT, R10, 0x1f, PT ;  /* 0x0000001f0a00780c */ /* 0x000fe40003f26070 */
[----:B------:R-:W-:-:S02]  /*0160*/  LEA.HI.X R13, R13, UR11, R2, 0x1, P4 ;  /* 0x0000000b0d0d7c11 */ /* 0x000fc4000a0f0c02 */
[C---:B------:R-:W-:Y:S02]  /*0170*/  IADD3 R4, P4, PT, R16.reuse, 0x990, RZ ;  /* 0x0000099010047810 */ /* 0x040fe40007f9e0ff */
[----:B------:R-:W-:Y:S02]  /*0180*/  IADD3 R6, P5, PT, R16, 0x1320, RZ ;  /* 0x0000132010067810 */ /* 0x000fe40007fbe0ff */
[----:B------:R-:W-:Y:S01]  /*0190*/  SHF.L.U32 R2, R10, 0x3, RZ ;  /* 0x000000030a027819 */ /* 0x000fe200000006ff */
[----:B------:R-:W-:Y:S01]  /*01a0*/  IMAD.X R3, RZ, RZ, R13, P4 ;  /* 0x000000ffff037224 */ /* 0x000fe200020e060d */
[----:B------:R-:W-:Y:S02]  /*01b0*/  IADD3.X R7, PT, PT, RZ, R13, RZ, P5, !PT ;  /* 0x0000000dff077210 */ /* 0x000fe40002ffe4ff */
[----:B------:R-:W-:Y:S02]  /*01c0*/  IADD3 R8, P5, PT, R16, 0x1cb0, RZ ;  /* 0x00001cb010087810 */ /* 0x000fe40007fbe0ff */
[----:B------:R-:W-:Y:S01]  /*01d0*/  SEL R5, R3, R12, P2 ;  /* 0x0000000c03057207 */ /* 0x000fe20001000000 */
[----:B-----5:R-:W-:Y:S01]  /*01e0*/  IMAD.WIDE.U32 R2, R2, 0x2, R14 ;  /* 0x0000000202027825 */ /* 0x020fe200078e000e */
[----:B------:R-:W-:-:S02]  /*01f0*/  SEL R20, R16, R11, P2 ;  /* 0x0000000b10147207 */ /* 0x000fc40001000000 */
[-C--:B------:R-:W-:Y:S02]  /*0200*/  SEL R21, R13, R12.reuse, P2 ;  /* 0x0000000c0d157207 */ /* 0x080fe40001000000 */
[-C--:B------:R-:W-:Y:S01]  /*0210*/  SEL R4, R4, R11.reuse, P2 ;  /* 0x0000000b04047207 */ /* 0x080fe20001000000 */
[----:B------:R-:W-:Y:S01]  /*0220*/  IMAD.X R15, RZ, RZ, R13, P5 ;  /* 0x000000ffff0f7224 */ /* 0x000fe200028e060d */
[----:B------:R-:W-:Y:S02]  /*0230*/  ISETP.LT.AND P3, PT, R0, 0x4c8, !P1 ;  /* 0x000004c80000780c */ /* 0x000fe40004f61270 */
[----:B------:R-:W2:Y:S01]  /*0240*/  LD.E R0, desc[UR6][R20.64] ;  /* 0x0000000614007980 */ /* 0x000ea2000c101900 */
[C---:B------:R-:W-:Y:S02]  /*0250*/  IADD3 R22, P4, PT, R2.reuse, 0x4, RZ ;  /* 0x0000000402167810 */ /* 0x040fe40007f9e0ff */
[----:B------:R-:W-:Y:S01]  /*0260*/  SEL R24, R2, R11, !P0 ;  /* 0x0000000b02187207 */ /* 0x000fe20004000000 */
[----:B------:R0:W2:Y:S01]  /*0270*/  LD.E R19, desc[UR6][R4.64] ;  /* 0x0000000604137980 */ /* 0x0000a2000c101900 */
[----:B------:R-:W-:-:S02]  /*0280*/  SEL R25, R3, R12, !P0 ;  /* 0x0000000c03197207 */ /* 0x000fc40004000000 */
[-C--:B------:R-:W-:Y:S02]  /*0290*/  SEL R6, R6, R11.reuse, P2 ;  /* 0x0000000b06067207 */ /* 0x080fe40001000000 */
[-C--:B------:R-:W-:Y:S02]  /*02a0*/  SEL R7, R7, R12.reuse, P2 ;  /* 0x0000000c07077207 */ /* 0x080fe40001000000 */
[----:B------:R-:W-:Y:S02]  /*02b0*/  SEL R14, R8, R11, P2 ;  /* 0x0000000b080e7207 */ /* 0x000fe40001000000 */
[-C--:B------:R-:W-:Y:S01]  /*02c0*/  SEL R15, R15, R12.reuse, P2 ;  /* 0x0000000c0f0f7207 */ /* 0x080fe20001000000 */
[----:B------:R-:W3:Y:S01]  /*02d0*/  LD.E R8, desc[UR6][R24.64] ;  /* 0x0000000618087980 */ /* 0x000ee2000c101900 */
[----:B------:R-:W-:Y:S02]  /*02e0*/  IADD3.X R17, PT, PT, RZ, R3, RZ, P4, !PT ;  /* 0x00000003ff117210 */ /* 0x000fe400027fe4ff */
[----:B------:R-:W-:Y:S01]  /*02f0*/  SEL R22, R22, R11, !P0 ;  /* 0x0000000b16167207 */ /* 0x000fe20004000000 */
[----:B------:R1:W4:Y:S01]  /*0300*/  LD.E R18, desc[UR6][R6.64] ;  /* 0x0000000606127980 */ /* 0x000322000c101900 */
[----:B------:R-:W-:-:S03]  /*0310*/  SEL R23, R17, R12, !P0 ;  /* 0x0000000c11177207 */ /* 0x000fc60004000000 */
[----:B------:R5:W4:Y:S01]  /*0320*/  LD.E R21, desc[UR6][R14.64] ;  /* 0x000000060e157980 */ /* 0x000b22000c101900 */
[----:B0-----:R-:W-:-:S03]  /*0330*/  IADD3 R4, P4, PT, R16, 0x2640, RZ ;  /* 0x0000264010047810 */ /* 0x001fc60007f9e0ff */
[----:B------:R0:W4:Y:S01]  /*0340*/  LD.E R20, desc[UR6][R22.64] ;  /* 0x0000000616147980 */ /* 0x000122000c101900 */
[C---:B-1----:R-:W-:Y:S01]  /*0350*/  IADD3 R6, P5, PT, R16.reuse, 0x2fd0, RZ ;  /* 0x00002fd010067810 */ /* 0x042fe20007fbe0ff */
[--C-:B------:R-:W-:Y:S01]  /*0360*/  IMAD.X R5, RZ, RZ, R13.reuse, P4 ;  /* 0x000000ffff057224 */ /* 0x100fe200020e060d */
[----:B------:R-:W-:Y:S02]  /*0370*/  IADD3 R26, P6, PT, R16, 0x3960, RZ ;  /* 0x00003960101a7810 */ /* 0x000fe40007fde0ff */
[----:B------:R-:W-:Y:S02]  /*0380*/  IADD3.X R7, PT, PT, RZ, R13, RZ, P5, !PT ;  /* 0x0000000dff077210 */ /* 0x000fe40002ffe4ff */
[-C--:B------:R-:W-:Y:S01]  /*0390*/  SEL R4, R4, R11.reuse, P2 ;  /* 0x0000000b04047207 */ /* 0x080fe20001000000 */
[----:B------:R-:W-:Y:S01]  /*03a0*/  IMAD.X R17, RZ, RZ, R13, P6 ;  /* 0x000000ffff117224 */ /* 0x000fe200030e060d */
[----:B------:R-:W-:Y:S02]  /*03b0*/  SEL R5, R5, R12, P2 ;  /* 0x0000000c05057207 */ /* 0x000fe40001000000 */
[----:B------:R-:W-:-:S02]  /*03c0*/  SEL R6, R6, R11, P2 ;  /* 0x0000000b06067207 */ /* 0x000fc40001000000 */
[-C--:B------:R-:W-:Y:S01]  /*03d0*/  SEL R7, R7, R12.reuse, P2 ;  /* 0x0000000c07077207 */ /* 0x080fe20001000000 */
[----:B------:R1:W4:Y:S01]  /*03e0*/  LD.E R22, desc[UR6][R4.64] ;  /* 0x0000000604167980 */ /* 0x000322000c101900 */
[----:B------:R-:W-:Y:S02]  /*03f0*/  IADD3 R28, P2, PT, R2, 0x8, RZ ;  /* 0x00000008021c7810 */ /* 0x000fe40007f5e0ff */
[----:B------:R-:W-:Y:S02]  /*0400*/  IADD3 R24, P4, PT, R16, 0x42f0, RZ ;  /* 0x000042f010187810 */ /* 0x000fe40007f9e0ff */
[----:B-----5:R-:W-:Y:S01]  /*0410*/  SEL R15, R17, R12, P3 ;  /* 0x0000000c110f7207 */ /* 0x020fe20001800000 */
[----:B------:R5:W4:Y:S01]  /*0420*/  LD.E R7, desc[UR6][R6.64] ;  /* 0x0000000606077980 */ /* 0x000b22000c101900 */
[----:B------:R-:W-:Y:S01]  /*0430*/  SEL R14, R26, R11, P3 ;  /* 0x0000000b1a0e7207 */ /* 0x000fe20001800000 */
[----:B------:R-:W-:Y:S01]  /*0440*/  IMAD.X R13, RZ, RZ, R13, P4 ;  /* 0x000000ffff0d7224 */ /* 0x000fe200020e060d */
[----:B------:R-:W-:-:S02]  /*0450*/  IADD3.X R17, PT, PT, RZ, R3, RZ, P2, !PT ;  /* 0x00000003ff117210 */ /* 0x000fc400017fe4ff */
[----:B------:R-:W-:Y:S02]  /*0460*/  IADD3 R26, P2, PT, R2, 0xc, RZ ;  /* 0x0000000c021a7810 */ /* 0x000fe40007f5e0ff */
[----:B------:R-:W-:Y:S01]  /*0470*/  SEL R16, R28, R11, !P0 ;  /* 0x0000000b1c107207 */ /* 0x000fe20004000000 */
[----:B------:R-:W4:Y:S01]  /*0480*/  LD.E R14, desc[UR6][R14.64] ;  /* 0x000000060e0e7980 */ /* 0x000f22000c101900 */
[-C--:B------:R-:W-:Y:S02]  /*0490*/  SEL R17, R17, R12.reuse, !P0 ;  /* 0x0000000c11117207 */ /* 0x080fe40004000000 */
[----:B0-----:R-:W-:Y:S02]  /*04a0*/  IADD3.X R23, PT, PT, RZ, R3, RZ, P2, !PT ;  /* 0x00000003ff177210 */ /* 0x001fe400017fe4ff */
[----:B------:R-:W-:Y:S01]  /*04b0*/  SEL R3, R13, R12, P3 ;  /* 0x0000000c0d037207 */ /* 0x000fe20001800000 */
[----:B------:R-:W4:Y:S01]  /*04c0*/  LD.E R16, desc[UR6][R16.64] ;  /* 0x0000000610107980 */ /* 0x000f22000c101900 */
[----:B------:R-:W-:-:S02]  /*04d0*/  SEL R2, R24, R11, P3 ;  /* 0x0000000b18027207 */ /* 0x000fc40001800000 */
[----:B-1----:R-:W-:Y:S02]  /*04e0*/  SEL R4, R26, R11, !P1 ;  /* 0x0000000b1a047207 */ /* 0x002fe40004800000 */
[----:B------:R-:W-:Y:S01]  /*04f0*/  SEL R5, R23, R12, !P1 ;  /* 0x0000000c17057207 */ /* 0x000fe20004800000 */
[----:B------:R-:W4:Y:S04]  /*0500*/  LD.E R3, desc[UR6][R2.64] ;  /* 0x0000000602037980 */ /* 0x000f28000c101900 */
[----:B------:R2:W4:Y:S01]  /*0510*/  LD.E R4, desc[UR6][R4.64] ;  /* 0x0000000604047980 */ /* 0x000522000c101900 */
[----:B-----5:R-:W0:Y:S01]  /*0520*/  S2R R6, SR_CgaCtaId ;  /* 0x0000000000067919 */ /* 0x020e220000008800 */
[C-C-:B--2---:R-:W-:Y:S02]  /*0530*/  PRMT R5, R0.reuse, 0x5410, R19.reuse ;  /* 0x0000541000057816 */ /* 0x144fe40000000013 */
[----:B------:R-:W-:-:S03]  /*0540*/  PRMT R19, R0, 0x7632, R19 ;  /* 0x0000763200137816 */ /* 0x000fc60000000013 */
[C---:B---3--:R-:W-:Y:S01]  /*0550*/  HFMA2 R0, R8.reuse, R5, RZ ;  /* 0x0000000508007231 */ /* 0x048fe200000000ff */
[C-C-:B----4-:R-:W-:Y:S01]  /*0560*/  PRMT R5, R18.reuse, 0x5410, R21.reuse ;  /* 0x0000541012057816 */ /* 0x150fe20000000015 */
[----:B------:R-:W-:Y:S01]  /*0570*/  HFMA2 R8, R8, R19, RZ.H0_H0 ;  /* 0x0000001308087231 */ /* 0x000fe200000400ff */
[----:B------:R-:W-:-:S03]  /*0580*/  PRMT R21, R18, 0x7632, R21 ;  /* 0x0000763212157816 */ /* 0x000fc60000000015 */
[C---:B------:R-:W-:Y:S02]  /*0590*/  HFMA2 R12, R20.reuse, R5, RZ ;  /* 0x00000005140c7231 */ /* 0x040fe400000000ff */
[--C-:B------:R-:W-:Y:S02]  /*05a0*/  HADD2.F32 R11, -RZ, R0.reuse.H0_H0 ;  /* 0x20000000ff0b7230 */ /* 0x100fe40000004100 */
[----:B------:R-:W-:Y:S02]  /*05b0*/  HFMA2 R20, R20, R21, RZ.H0_H0 ;  /* 0x0000001514147231 */ /* 0x000fe400000400ff */
[----:B------:R-:W-:Y:S02]  /*05c0*/  HADD2.F32 R0, -RZ, R0.H1_H1 ;  /* 0x30000000ff007230 */ /* 0x000fe40000004100 */
[--C-:B------:R-:W-:Y:S02]  /*05d0*/  HADD2.F32 R2, -RZ, R8.reuse.H0_H0 ;  /* 0x20000008ff027230 */ /* 0x100fe40000004100 */
[----:B------:R-:W-:-:S02]  /*05e0*/  HADD2.F32 R5, -RZ, R8.H1_H1 ;  /* 0x30000008ff057230 */ /* 0x000fc40000004100 */
[----:B------:R-:W-:Y:S01]  /*05f0*/  FADD R0, R11, R0 ;  /* 0x000000000b007221 */ /* 0x000fe20000000000 */
[----:B------:R-:W-:Y:S02]  /*0600*/  HADD2.F32 R15, -RZ, R20.H1_H1 ;  /* 0x30000014ff0f7230 */ /* 0x000fe40000004100 */
[--C-:B------:R-:W-:Y:S02]  /*0610*/  HADD2.F32 R8, -RZ, R12.reuse.H0_H0 ;  /* 0x2000000cff087230 */ /* 0x100fe40000004100 */
[----:B------:R-:W-:Y:S02]  /*0620*/  HADD2.F32 R13, -RZ, R12.H1_H1 ;  /* 0x3000000cff0d7230 */ /* 0x000fe40000004100 */
[----:B------:R-:W-:Y:S01]  /*0630*/  FADD R2, R2, R5 ;  /* 0x0000000502027221 */ /* 0x000fe20000000000 */
[----:B------:R-:W-:Y:S02]  /*0640*/  HADD2.F32 R12, -RZ, R20.H0_H0 ;  /* 0x20000014ff0c7230 */ /* 0x000fe40000004100 */
[----:B------:R-:W-:Y:S01]  /*0650*/  FADD R0, RZ, R0 ;  /* 0x00000000ff007221 */ /* 0x000fe20000000000 */
[----:B------:R-:W-:Y:S01]  /*0660*/  FADD R13, R8, R13 ;  /* 0x0000000d080d7221 */ /* 0x000fe20000000000 */
[----:B------:R-:W-:Y:S01]  /*0670*/  FADD R5, RZ, R2 ;  /* 0x00000002ff057221 */ /* 0x000fe20000000000 */
[----:B------:R-:W-:-:S02]  /*0680*/  FADD R12, R12, R15 ;  /* 0x0000000f0c0c7221 */ /* 0x000fc40000000000 */
[----:B------:R-:W-:Y:S02]  /*0690*/  FADD R2, R0, R13 ;  /* 0x0000000d00027221 */ /* 0x000fe40000000000 */
[----:B------:R-:W-:Y:S01]  /*06a0*/  FADD R0, R5, R12 ;  /* 0x0000000c05007221 */ /* 0x000fe20000000000 */
[C-C-:B------:R-:W-:Y:S02]  /*06b0*/  PRMT R5, R22.reuse, 0x5410, R7.reuse ;  /* 0x0000541016057816 */ /* 0x140fe40000000007 */
[----:B------:R-:W-:Y:S02]  /*06c0*/  PRMT R7, R22, 0x7632, R7 ;  /* 0x0000763216077816 */ /* 0x000fe40000000007 */
[----:B------:R-:W-:Y:S01]  /*06d0*/  MOV R11, 0x400 ;  /* 0x00000400000b7802 */ /* 0x000fe20000000f00 */
[C---:B------:R-:W-:Y:S02]  /*06e0*/  HFMA2 R5, R16.reuse, R5, RZ ;  /* 0x0000000510057231 */ /* 0x040fe400000000ff */
[----:B------:R-:W-:Y:S01]  /*06f0*/  HFMA2 R16, R16, R7, RZ.H0_H0 ;  /* 0x0000000710107231 */ /* 0x000fe200000400ff */
[----:B------:R-:W-:-:S02]  /*0700*/  PRMT R7, R14, 0x5410, R3 ;  /* 0x000054100e077816 */ /* 0x000fc40000000003 */
[----:B0-----:R-:W-:Y:S02]  /*0710*/  LEA R6, R6, R11, 0x18 ;  /* 0x0000000b06067211 */ /* 0x001fe400078ec0ff */
[----:B------:R-:W-:Y:S01]  /*0720*/  PRMT R11, R14, 0x7632, R3 ;  /* 0x000076320e0b7816 */ /* 0x000fe20000000003 */
[C---:B------:R-:W-:Y:S02]  /*0730*/  HFMA2 R7, R4.reuse, R7, RZ ;  /* 0x0000000704077231 */ /* 0x040fe400000000ff */
[--C-:B------:R-:W-:Y:S02]  /*0740*/  HADD2.F32 R3, -RZ, R5.reuse.H0_H0 ;  /* 0x20000005ff037230 */ /* 0x100fe40000004100 */
[----:B------:R-:W-:Y:S02]  /*0750*/  HADD2.F32 R8, -RZ, R5.H1_H1 ;  /* 0x30000005ff087230 */ /* 0x000fe40000004100 */
[----:B------:R-:W-:Y:S02]  /*0760*/  HFMA2 R4, R4, R11, RZ.H0_H0 ;  /* 0x0000000b04047231 */ /* 0x000fe400000400ff */
[----:B------:R-:W-:-:S02]  /*0770*/  HADD2.F32 R5, -RZ, R16.H0_H0 ;  /* 0x20000010ff057230 */ /* 0x000fc40000004100 */
[----:B------:R-:W-:Y:S02]  /*0780*/  HADD2.F32 R16, -RZ, R16.H1_H1 ;  /* 0x30000010ff107230 */ /* 0x000fe40000004100 */
[----:B------:R-:W-:Y:S01]  /*0790*/  FADD R3, R3, R8 ;  /* 0x0000000803037221 */ /* 0x000fe20000000000 */
[--C-:B------:R-:W-:Y:S02]  /*07a0*/  HADD2.F32 R11, -RZ, R4.reuse.H0_H0 ;  /* 0x20000004ff0b7230 */ /* 0x100fe40000004100 */
[--C-:B------:R-:W-:Y:S02]  /*07b0*/  HADD2.F32 R8, -RZ, R7.reuse.H0_H0 ;  /* 0x20000007ff087230 */ /* 0x100fe40000004100 */
[----:B------:R-:W-:Y:S01]  /*07c0*/  FADD R5, R5, R16 ;  /* 0x0000001005057221 */ /* 0x000fe20000000000 */
[----:B------:R-:W-:Y:S02]  /*07d0*/  HADD2.F32 R7, -RZ, R7.H1_H1 ;  /* 0x30000007ff077230 */ /* 0x000fe40000004100 */
[----:B------:R-:W-:-:S02]  /*07e0*/  HADD2.F32 R4, -RZ, R4.H1_H1 ;  /* 0x30000004ff047230 */ /* 0x000fc40000004100 */
[----:B------:R-:W-:Y:S01]  /*07f0*/  FADD R2, R2, R3 ;  /* 0x0000000302027221 */ /* 0x000fe20000000000 */
[----:B------:R-:W-:Y:S02]  /*0800*/  IMAD R3, R9, 0x84, R6 ;  /* 0x0000008409037824 */ /* 0x000fe400078e0206 */
[----:B------:R-:W-:Y:S01]  /*0810*/  FADD R7, R8, R7 ;  /* 0x0000000708077221 */ /* 0x000fe20000000000 */
[----:B------:R-:W-:Y:S01]  /*0820*/  FADD R0, R0, R5 ;  /* 0x0000000500007221 */ /* 0x000fe20000000000 */
[----:B------:R-:W-:Y:S01]  /*0830*/  FADD R11, R11, R4 ;  /* 0x000000040b0b7221 */ /* 0x000fe20000000000 */
[----:B------:R-:W-:Y:S02]  /*0840*/  IMAD R3, R10, 0x4, R3 ;  /* 0x000000040a037824 */ /* 0x000fe400078e0203 */
[----:B------:R-:W-:Y:S01]  /*0850*/  FADD R2, R2, R7 ;  /* 0x0000000702027221 */ /* 0x000fe20000000000 */
[----:B------:R-:W-:-:S04]  /*0860*/  FADD R0, R0, R11 ;  /* 0x0000000b00007221 */ /* 0x000fc80000000000 */
[----:B------:R-:W-:Y:S04]  /*0870*/  STS [R3], R2 ;  /* 0x0000000203007388 */ /* 0x000fe80000000800 */
[----:B------:R-:W-:Y:S01]  /*0880*/  STS [R3+0x1080], R0 ;  /* 0x0010800003007388 */ /* 0x000fe20000000800 */
[----:B------:R-:W-:-:S05]  /*0890*/  IMAD R6, R10, 0x84, R6 ;  /* 0x000000840a067824 */ /* 0x000fca00078e0206 */
[----:B------:R-:W-:Y:S01]  /*08a0*/  LEA R6, R9, R6, 0x2 ;  /* 0x0000000609067211 */ /* 0x000fe200078e10ff */
[----:B------:R-:W-:Y:S06]  /*08b0*/  BAR.SYNC.DEFER_BLOCKING 0x0 ;  /* 0x0000000000007b1d */ /* 0x000fec0000010000 */
[----:B------:R-:W0:Y:S02]  /*08c0*/  LDS R4, [R6] ;  /* 0x0000000006047984 */ /* 0x000e240000000800 */
[----:B------:R-:W-:Y:S06]  /*08d0*/  BAR.SYNC.DEFER_BLOCKING 0x0 ;  /* 0x0000000000007b1d */ /* 0x000fec0000010000 */
[----:B------:R-:W-:Y:S04]  /*08e0*/  LDS R7, [R6+0x1080] ;  /* 0x0010800006077984 */ /* 0x000fe80000000800 */
[----:B0-----:R-:W0:Y:S02]  /*08f0*/  SHFL.DOWN PT, R5, R4, 0x10, 0x1f ;  /* 0x0a001f0004057f89 */ /* 0x001e2400000e0000 */
[----:B0-----:R-:W-:-:S02]  /*0900*/  FADD R5, R4, R5 ;  /* 0x0000000504057221 */ /* 0x001fc40000000000 */
[----:B------:R-:W0:Y:S04]  /*0910*/  SHFL.DOWN PT, R12, R7, 0x10, 0x1f ;  /* 0x0a001f00070c7f89 */ /* 0x000e2800000e0000 */
[----:B------:R-:W1:Y:S01]  /*0920*/  SHFL.DOWN PT, R8, R5, 0x8, 0x1f ;  /* 0x09001f0005087f89 */ /* 0x000e6200000e0000 */
[----:B0-----:R-:W-:Y:S01]  /*0930*/  FADD R12, R7, R12 ;  /* 0x0000000c070c7221 */ /* 0x001fe20000000000 */
[----:B-1----:R-:W-:-:S04]  /*0940*/  FADD R8, R5, R8 ;  /* 0x0000000805087221 */ /* 0x002fc80000000000 */
        /* <DEDUP_REMOVED lines=8> */
[----:B------:R-:W0:Y:S01]  /*09d0*/  SHFL.DOWN PT, R6, R7, 0x2, 0x1f ;  /* 0x08401f0007067f89 */ /* 0x000e2200000e0000 */
[----:B------:R-:W1:Y:S03]  /*09e0*/  LDC.64 R2, c[0x0][0x380] ;  /* 0x0000e000ff027b82 */ /* 0x000e660000000a00 */
[----:B------:R-:W2:Y:S01]  /*09f0*/  SHFL.DOWN PT, R5, R4, 0x1, 0x1f ;  /* 0x08201f0004057f89 */ /* 0x000ea200000e0000 */
[----:B------:R-:W-:Y:S01]  /*0a00*/  ISETP.NE.AND P0, PT, R9, RZ, PT ;  /* 0x000000ff0900720c */ /* 0x000fe20003f05270 */
[----:B0-----:R-:W-:Y:S01]  /*0a10*/  FADD R12, R7, R6 ;  /* 0x00000006070c7221 */ /* 0x001fe20000000000 */
[----:B--2---:R-:W-:Y:S01]  /*0a20*/  FADD R6, R4, R5 ;  /* 0x0000000504067221 */ /* 0x004fe20000000000 */
[----:B------:R-:W-:-:S10]  /*0a30*/  LEA R5, R10, UR4, 0x1 ;  /* 0x000000040a057c11 */ /* 0x000fd4000f8e08ff */
[----:B------:R-:W-:Y:S01]  /*0a40*/  @!P0 F2FP.F16.F32.PACK_AB R6, RZ, R6 ;  /* 0x00000006ff06823e */ /* 0x000fe200000000ff */
[----:B-1----:R-:W-:Y:S01]  /*0a50*/  IMAD.WIDE.U32 R2, R5, 0x2, R2 ;  /* 0x0000000205027825 */ /* 0x002fe200078e0002 */
[----:B------:R-:W0:Y:S04]  /*0a60*/  SHFL.DOWN PT, R13, R12, 0x1, 0x1f ;  /* 0x08201f000c0d7f89 */ /* 0x000e2800000e0000 */
[----:B------:R1:W-:Y:S01]  /*0a70*/  @!P0 STG.E.U16 desc[UR6][R2.64], R6 ;  /* 0x0000000602008986 */ /* 0x0003e2000c101506 */
[----:B0-----:R-:W-:Y:S01]  /*0a80*/  FADD R13, R12, R13 ;  /* 0x0000000d0c0d7221 */ /* 0x001fe20000000000 */
[----:B------:R-:W-:Y:S06]  /*0a90*/  BAR.SYNC.DEFER_BLOCKING 0x0 ;  /* 0x0000000000007b1d */ /* 0x000fec0000010000 */
[----:B-1----:R-:W-:Y:S05]  /*0aa0*/  @P0 EXIT ;  /* 0x000000000000094d */ /* 0x002fea0003800000 */
[----:B------:R-:W-:-:S05]  /*0ab0*/  F2FP.F16.F32.PACK_AB R13, RZ, R13 ;  /* 0x0000000dff0d723e */ /* 0x000fca00000000ff */
[----:B------:R-:W-:Y:S01]  /*0ac0*/  STG.E.U16 desc[UR6][R2.64+0x2], R13 ;  /* 0x0000020d02007986 */ /* 0x000fe2000c101506 */
[----:B------:R-:W-:Y:S05]  /*0ad0*/  EXIT ;  /* 0x000000000000794d */ /* 0x000fea0003800000 */
.L_x_0:
[----:B------:R-:W-:-:S00]  /*0ae0*/  BRA `(.L_x_0) ;  /* 0xfffffffc00fc7947 */ /* 0x000fc0000383ffff */
[----:B------:R-:W-:-:S00]  /*0af0*/  NOP ;  /* 0x0000000000007918 */ /* 0x000fc00000000000 */
        /* <DEDUP_REMOVED lines=8> */
.L_x_3:


//--------------------- .text._Z17convertFp16ToFp32PfP6__halfi --------------------------
	.section	.text._Z17convertFp16ToFp32PfP6__halfi,"ax",@progbits
	.align	128
        .global         _Z17convertFp16ToFp32PfP6__halfi
        .type           _Z17convertFp16ToFp32PfP6__halfi,@function
        .size           _Z17convertFp16ToFp32PfP6__halfi,(.L_x_4 - _Z17convertFp16ToFp32PfP6__halfi)
        .other          _Z17convertFp16ToFp32PfP6__halfi,@"STO_CUDA_ENTRY STV_DEFAULT"
_Z17convertFp16ToFp32PfP6__halfi:
.text._Z17convertFp16ToFp32PfP6__halfi:
[----:B------:R-:W-:Y:S01]  /*0000*/  LDC R1, c[0x0][0x37c] ;  /* 0x0000df00ff017b82 */ /* 0x000fe20000000800 */
[----:B------:R-:W0:Y:S01]  /*0010*/  S2R R7, SR_CTAID.X ;  /* 0x0000000000077919 */ /* 0x000e220000002500 */
[----:B------:R-:W0:Y:S01]  /*0020*/  LDCU UR4, c[0x0][0x360] ;  /* 0x00006c00ff0477ac */ /* 0x000e220008000800 */
[----:B------:R-:W0:Y:S01]  /*0030*/  S2R R0, SR_TID.X ;  /* 0x0000000000007919 */ /* 0x000e220000002100 */
[----:B------:R-:W1:Y:S01]  /*0040*/  LDCU UR5, c[0x0][0x390] ;  /* 0x00007200ff0577ac */ /* 0x000e620008000800 */
[----:B0-----:R-:W-:-:S05]  /*0050*/  IMAD R7, R7, UR4, R0 ;  /* 0x0000000407077c24 */ /* 0x001fca000f8e0200 */
[----:B-1----:R-:W-:-:S13]  /*0060*/  ISETP.GE.AND P0, PT, R7, UR5, PT ;  /* 0x0000000507007c0c */ /* 0x002fda000bf06270 */
[----:B------:R-:W-:Y:S05]  /*0070*/  @P0 EXIT ;  /* 0x000000000000094d */ /* 0x000fea0003800000 */
[----:B------:R-:W0:Y:S01]  /*0080*/  LDC.64 R2, c[0x0][0x388] ;  /* 0x0000e200ff027b82 */ /* 0x000e220000000a00 */
[----:B------:R-:W1:Y:S07]  /*0090*/  LDCU.64 UR4, c[0x0][0x358] ;  /* 0x00006b00ff0477ac */ /* 0x000e6e0008000a00 */
[----:B------:R-:W2:Y:S01]  /*00a0*/  LDC.64 R4, c[0x0][0x380] ;  /* 0x0000e000ff047b82 */ /* 0x000ea20000000a00 */
[----:B0-----:R-:W-:-:S06]  /*00b0*/  IMAD.WIDE R2, R7, 0x2, R2 ;  /* 0x0000000207027825 */ /* 0x001fcc00078e0202 */
[----:B-1----:R-:W3:Y:S01]  /*00c0*/  LDG.E.U16 R2, desc[UR4][R2.64] ;  /* 0x0000000402027981 */ /* 0x002ee2000c1e1500 */
[----:B--2---:R-:W-:-:S04]  /*00d0*/  IMAD.WIDE R4, R7, 0x4, R4 ;  /* 0x0000000407047825 */ /* 0x004fc800078e0204 */
[----:B---3--:R-:W-:-:S05]  /*00e0*/  HADD2.F32 R7, -RZ, R2.H0_H0 ;  /* 0x20000002ff077230 */ /* 0x008fca0000004100 */
[----:B------:R-:W-:Y:S01]  /*00f0*/  STG.E desc[UR4][R4.64], R7 ;  /* 0x0000000704007986 */ /* 0x000fe2000c101904 */
[----:B------:R-:W-:Y:S05]  /*0100*/  EXIT ;  /* 0x000000000000794d */ /* 0x000fea0003800000 */
.L_x_1:
        /* <DEDUP_REMOVED lines=15> */
.L_x_4:


//--------------------- .text._Z17convertFp32ToFp16P6__halfPfi --------------------------
	.section	.text._Z17convertFp32ToFp16P6__halfPfi,"ax",@progbits
	.align	128
        .global         _Z17convertFp32ToFp16P6__halfPfi
        .type           _Z17convertFp32ToFp16P6__halfPfi,@function
        .size           _Z17convertFp32ToFp16P6__halfPfi,(.L_x_5 - _Z17convertFp32ToFp16P6__halfPfi)
        .other          _Z17convertFp32ToFp16P6__halfPfi,@"STO_CUDA_ENTRY STV_DEFAULT"
_Z17convertFp32ToFp16P6__halfPfi:
.text._Z17convertFp32ToFp16P6__halfPfi:
        /* <DEDUP_REMOVED lines=12> */
[----:B-1----:R-:W3:Y:S01]  /*00c0*/  LDG.E R2, desc[UR4][R2.64] ;  /* 0x0000000402027981 */ /* 0x002ee2000c1e1900 */
[----:B--2---:R-:W-:Y:S01]  /*00d0*/  IMAD.WIDE R4, R7, 0x2, R4 ;  /* 0x0000000207047825 */ /* 0x004fe200078e0204 */
[----:B---3--:R-:W-:-:S05]  /*00e0*/  F2FP.F16.F32.PACK_AB R0, RZ, R2 ;  /* 0x00000002ff00723e */ /* 0x008fca00000000ff */
[----:B------:R-:W-:Y:S01]  /*00f0*/  STG.E.U16 desc[UR4][R4.64], R0 ;  /* 0x0000000004007986 */ /* 0x000fe2000c101504 */
[----:B------:R-:W-:Y:S05]  /*0100*/  EXIT ;  /* 0x000000000000794d */ /* 0x000fea0003800000 */
.L_x_2:
        /* <DEDUP_REMOVED lines=15> */
.L_x_5:


//--------------------- .nv.shared._Z4gemvI6__halfEvPT_S2_S2_ --------------------------
	.section	.nv.shared._Z4gemvI6__halfEvPT_S2_S2_,"aw",@nobits
	.sectionflags	@""
	.align	4
.nv.shared._Z4gemvI6__halfEvPT_S2_S2_:
	.zero		9472


//--------------------- .nv.shared.reserved.0     --------------------------
	.section	.nv.shared.reserved.0,"aw",@nobits
	.weak		__nv_reservedSMEM_offset_0_alias
	.size		__nv_reservedSMEM_offset_0_alias, 0, 64
	.other		__nv_reservedSMEM_offset_0_alias,@"STO_CUDA_RESERVED_SHARED STV_DEFAULT"
__nv_reservedSMEM_offset_0_alias:
	.zero		0
	.zero		64


//--------------------- .nv.constant0._Z4gemvI6__halfEvPT_S2_S2_ --------------------------
	.section	.nv.constant0._Z4gemvI6__halfEvPT_S2_S2_,"a",@progbits
	.sectionflags	@""
	.align	4
.nv.constant0._Z4gemvI6__halfEvPT_S2_S2_:
	.zero		920


//--------------------- .nv.constant0._Z17convertFp16ToFp32PfP6__halfi --------------------------
	.section	.nv.constant0._Z17convertFp16ToFp32PfP6__halfi,"a",@progbits
	.sectionflags	@""
	.align	4
.nv.constant0._Z17convertFp16ToFp32PfP6__halfi:
	.zero		916


//--------------------- .nv.constant0._Z17convertFp32ToFp16P6__halfPfi --------------------------
	.section	.nv.constant0._Z17convertFp32ToFp16P6__halfPfi,"a",@progbits
	.sectionflags	@""
	.align	4
.nv.constant0._Z17convertFp32ToFp16P6__halfPfi:
	.zero		916


//--------------------- SYMBOLS --------------------------

	.type		.nv.reservedSmem.offset0,@object
	.size		.nv.reservedSmem.offset0,0x4
	.type		.nv.reservedSmem.cap,@object
	.size		.nv.reservedSmem.cap,0x4
